//
// Generated by NVIDIA NVVM Compiler
//
// Compiler Build ID: CL-36424714
// Cuda compilation tools, release 13.0, V13.0.88
// Based on NVVM 20.0.0
//

.version 9.0
.target sm_100
.address_size 64

	// .globl	_Z4testPiiPjjPyy

.visible .entry _Z4testPiiPjjPyy(
	.param .u64 .ptr .align 1 _Z4testPiiPjjPyy_param_0,
	.param .u32 _Z4testPiiPjjPyy_param_1,
	.param .u64 .ptr .align 1 _Z4testPiiPjjPyy_param_2,
	.param .u32 _Z4testPiiPjjPyy_param_3,
	.param .u64 .ptr .align 1 _Z4testPiiPjjPyy_param_4,
	.param .u64 _Z4testPiiPjjPyy_param_5
)
{
	.reg .b32 	%r<5>;
	.reg .b64 	%rd<9>;

	ld.param.u64 	%rd1, [_Z4testPiiPjjPyy_param_0];
	ld.param.u32 	%r1, [_Z4testPiiPjjPyy_param_1];
	ld.param.u64 	%rd2, [_Z4testPiiPjjPyy_param_2];
	ld.param.u32 	%r2, [_Z4testPiiPjjPyy_param_3];
	ld.param.u64 	%rd3, [_Z4testPiiPjjPyy_param_4];
	ld.param.u64 	%rd4, [_Z4testPiiPjjPyy_param_5];
	cvta.to.global.u64 	%rd5, %rd3;
	cvta.to.global.u64 	%rd6, %rd2;
	cvta.to.global.u64 	%rd7, %rd1;
	atom.global.sys.and.b32 	%r3, [%rd7], %r1;
	atom.global.sys.and.b32 	%r4, [%rd6], %r2;
	atom.global.sys.and.b64 	%rd8, [%rd5], %rd4;
	ret;

}


// ===== COMPILED SASS (sm_100) =====

	.target	sm_100

	.elftype	@"ET_EXEC"


//--------------------- .note.nv.tkinfo           --------------------------
	.section	.note.nv.tkinfo,"",@"SHT_NOTE"
	.sectionflags	@"SHF_NOTE_NV_TKINFO"
	.tkinfo
        /*0018*/ 	.word	0x00000002
        /*0030*/ 	.string	""
        /*0030*/ 	.string	"ptxas"
        /*0030*/ 	.string	"Cuda compilation tools, release 13.0, V13.0.88"
        /*0030*/ 	.string	"Build cuda_13.0.r13.0/compiler.36424714_0"
        /*0030*/ 	.string	"-arch sm_100 -m 64 "



//--------------------- .note.nv.cuinfo           --------------------------
	.section	.note.nv.cuinfo,"",@"SHT_NOTE"
	.sectionflags	@"SHF_NOTE_NV_CUINFO"
        /*0018*/ 	.short	0x0002
        /*001a*/ 	.short	0x0064
        /*001c*/ 	.short	0x0082
	.zero		2


//--------------------- .nv.info                  --------------------------
	.section	.nv.info,"",@"SHT_CUDA_INFO"
	.align	4


	//----- nvinfo : EIATTR_REGCOUNT
	.align		4
        /*0000*/ 	.byte	0x04, 0x2f
        /*0002*/ 	.short	(.L_1 - .L_0)
	.align		4
.L_0:
        /*0004*/ 	.word	index@(_Z4testPiiPjjPyy)
        /*0008*/ 	.word	0x00000010


	//----- nvinfo : EIATTR_FRAME_SIZE
	.align		4
.L_1:
        /*000c*/ 	.byte	0x04, 0x11
        /*000e*/ 	.short	(.L_3 - .L_2)
	.align		4
.L_2:
        /*0010*/ 	.word	index@(_Z4testPiiPjjPyy)
        /*0014*/ 	.word	0x00000000


	//----- nvinfo : EIATTR_MIN_STACK_SIZE
	.align		4
.L_3:
        /*0018*/ 	.byte	0x04, 0x12
        /*001a*/ 	.short	(.L_5 - .L_4)
	.align		4
.L_4:
        /*001c*/ 	.word	index@(_Z4testPiiPjjPyy)
        /*0020*/ 	.word	0x00000000
.L_5:


//--------------------- .nv.compat                --------------------------
	.section	.nv.compat,"",@"SHT_CUDA_COMPAT_INFO"
	.align	4
        /*0000*/ 	.byte	0x02, 0x09, 0x00, 0x00, 0x02, 0x02, 0x01, 0x00, 0x02, 0x05, 0x05, 0x00, 0x03, 0x07, 0x01, 0x01
        /*0010*/ 	.byte	0x02, 0x03, 0x00, 0x00, 0x02, 0x06, 0x01, 0x00, 0x04, 0x0b, 0x08, 0x00, 0x09, 0x00, 0x00, 0x00
        /*0020*/ 	.byte	0x00, 0x00, 0x00, 0x00


//--------------------- .nv.info._Z4testPiiPjjPyy --------------------------
	.section	.nv.info._Z4testPiiPjjPyy,"",@"SHT_CUDA_INFO"
	.sectionflags	@""
	.align	4


	//----- nvinfo : EIATTR_CUDA_API_VERSION
	.align		4
        /*0000*/ 	.byte	0x04, 0x37
        /*0002*/ 	.short	(.L_7 - .L_6)
.L_6:
        /*0004*/ 	.word	0x00000082


	//----- nvinfo : EIATTR_KPARAM_INFO
	.align		4
.L_7:
        /*0008*/ 	.byte	0x04, 0x17
        /*000a*/ 	.short	(.L_9 - .L_8)
.L_8:
        /*000c*/ 	.word	0x00000000
        /*0010*/ 	.short	0x0005
        /*0012*/ 	.short	0x0028
        /*0014*/ 	.byte	0x00, 0xf0, 0x21, 0x00


	//----- nvinfo : EIATTR_KPARAM_INFO
	.align		4
.L_9:
        /*0018*/ 	.byte	0x04, 0x17
        /*001a*/ 	.short	(.L_11 - .L_10)
.L_10:
        /*001c*/ 	.word	0x00000000
        /*0020*/ 	.short	0x0004
        /*0022*/ 	.short	0x0020
        /*0024*/ 	.byte	0x00, 0xf5, 0x21, 0x00


	//----- nvinfo : EIATTR_KPARAM_INFO
	.align		4
.L_11:
        /*0028*/ 	.byte	0x04, 0x17
        /*002a*/ 	.short	(.L_13 - .L_12)
.L_12:
        /*002c*/ 	.word	0x00000000
        /*0030*/ 	.short	0x0003
        /*0032*/ 	.short	0x0018
        /*0034*/ 	.byte	0x00, 0xf0, 0x11, 0x00


	//----- nvinfo : EIATTR_KPARAM_INFO
	.align		4
.L_13:
        /*0038*/ 	.byte	0x04, 0x17
        /*003a*/ 	.short	(.L_15 - .L_14)
.L_14:
        /*003c*/ 	.word	0x00000000
        /*0040*/ 	.short	0x0002
        /*0042*/ 	.short	0x0010
        /*0044*/ 	.byte	0x00, 0xf5, 0x21, 0x00


	//----- nvinfo : EIATTR_KPARAM_INFO
	.align		4
.L_15:
        /*0048*/ 	.byte	0x04, 0x17
        /*004a*/ 	.short	(.L_17 - .L_16)
.L_16:
        /*004c*/ 	.word	0x00000000
        /*0050*/ 	.short	0x0001
        /*0052*/ 	.short	0x0008
        /*0054*/ 	.byte	0x00, 0xf0, 0x11, 0x00


	//----- nvinfo : EIATTR_KPARAM_INFO
	.align		4
.L_17:
        /*0058*/ 	.byte	0x04, 0x17
        /*005a*/ 	.short	(.L_19 - .L_18)
.L_18:
        /*005c*/ 	.word	0x00000000
        /*0060*/ 	.short	0x0000
        /*0062*/ 	.short	0x0000
        /*0064*/ 	.byte	0x00, 0xf5, 0x21, 0x00


	//----- nvinfo : EIATTR_SPARSE_MMA_MASK
	.align		4
.L_19:
        /*0068*/ 	.byte	0x03, 0x50
        /*006a*/ 	.short	0x0000


	//----- nvinfo : EIATTR_MAXREG_COUNT
	.align		4
        /*006c*/ 	.byte	0x03, 0x1b
        /*006e*/ 	.short	0x00ff


	//----- nvinfo : EIATTR_MERCURY_ISA_VERSION
	.align		4
        /*0070*/ 	.byte	0x03, 0x5f
        /*0072*/ 	.short	0x0101


	//----- nvinfo : EIATTR_INT_WARP_WIDE_INSTR_OFFSETS
	.align		4
        /*0074*/ 	.byte	0x04, 0x31
        /*0076*/ 	.short	(.L_21 - .L_20)


	//   ....[0]....
.L_20:
        /*0078*/ 	.word	0x00000030


	//   ....[1]....
        /*007c*/ 	.word	0x00000080


	//   ....[2]....
        /*0080*/ 	.word	0x000000a0


	//----- nvinfo : EIATTR_VRC_CTA_INIT_COUNT
	.align		4
.L_21:
        /*0084*/ 	.byte	0x02, 0x4a
	.zero		1
	.zero		1


	//----- nvinfo : EIATTR_EXIT_INSTR_OFFSETS
	.align		4
        /*0088*/ 	.byte	0x04, 0x1c
        /*008a*/ 	.short	(.L_23 - .L_22)


	//   ....[0]....
.L_22:
        /*008c*/ 	.word	0x00000130


	//----- nvinfo : EIATTR_CBANK_PARAM_SIZE
	.align		4
.L_23:
        /*0090*/ 	.byte	0x03, 0x19
        /*0092*/ 	.short	0x0030


	//----- nvinfo : EIATTR_PARAM_CBANK
	.align		4
        /*0094*/ 	.byte	0x04, 0x0a
        /*0096*/ 	.short	(.L_25 - .L_24)
	.align		4
.L_24:
        /*0098*/ 	.word	index@(.nv.constant0._Z4testPiiPjjPyy)
        /*009c*/ 	.short	0x0380
        /*009e*/ 	.short	0x0030


	//----- nvinfo : EIATTR_SW_WAR
	.align		4
.L_25:
        /*00a0*/ 	.byte	0x04, 0x36
        /*00a2*/ 	.short	(.L_27 - .L_26)
.L_26:
        /*00a4*/ 	.word	0x00000008
.L_27:


//--------------------- .nv.callgraph             --------------------------
	.section	.nv.callgraph,"",@"SHT_CUDA_CALLGRAPH"
	.align	4
	.sectionentsize	8
	.align		4
        /*0000*/ 	.word	0x00000000
	.align		4
        /*0004*/ 	.word	0xffffffff
	.align		4
        /*0008*/ 	.word	0x00000000
	.align		4
        /*000c*/ 	.word	0xfffffffe
	.align		4
        /*0010*/ 	.word	0x00000000
	.align		4
        /*0014*/ 	.word	0xfffffffd
	.align		4
        /*0018*/ 	.word	0x00000000
	.align		4
        /*001c*/ 	.word	0xfffffffc


//--------------------- .text._Z4testPiiPjjPyy    --------------------------
	.section	.text._Z4testPiiPjjPyy,"ax",@progbits
	.align	128
        .global         _Z4testPiiPjjPyy
        .type           _Z4testPiiPjjPyy,@function
        .size           _Z4testPiiPjjPyy,(.L_x_1 - _Z4testPiiPjjPyy)
        .other          _Z4testPiiPjjPyy,@"STO_CUDA_ENTRY STV_DEFAULT"
_Z4testPiiPjjPyy:
.text._Z4testPiiPjjPyy:
[----:B------:R-:W-:Y:S08]  /*0000*/  LDC R1, c[0x0][0x37c] ;  /* 0x0000df00ff017b82 */ /* 0x000ff00000000800 */
[----:B------:R-:W0:Y:S01]  /*0010*/  LDC R0, c[0x0][0x388] ;  /* 0x0000e200ff007b82 */ /* 0x000e220000000800 */
[----:B------:R-:W1:Y:S01]  /*0020*/  S2R R11, SR_LANEID ;  /* 0x00000000000b7919 */ /* 0x000e620000000000 */
[----:B------:R-:W-:Y:S01]  /*0030*/  VOTEU.ANY UR4, UPT, PT ;  /* 0x0000000000047886 */ /* 0x000fe200038e0100 */
[----:B------:R-:W2:Y:S01]  /*0040*/  LDCU.64 UR6, c[0x0][0x358] ;  /* 0x00006b00ff0677ac */ /* 0x000ea20008000a00 */
[----:B------:R-:W-:-:S04]  /*0050*/  UFLO.U32 UR4, UR4 ;  /* 0x00000004000472bd */ /* 0x000fc800080e0000 */
[----:B------:R-:W3:Y:S08]  /*0060*/  LDC R10, c[0x0][0x398] ;  /* 0x0000e600ff0a7b82 */ /* 0x000ef00000000800 */
[----:B------:R-:W2:Y:S08]  /*0070*/  LDC.64 R2, c[0x0][0x380] ;  /* 0x0000e000ff027b82 */ /* 0x000eb00000000a00 */
[----:B0-----:R-:W0:Y:S08]  /*0080*/  REDUX UR5, R0 ;  /* 0x00000000000573c4 */ /* 0x001e300000000000 */
[----:B------:R-:W4:Y:S08]  /*0090*/  LDC.64 R4, c[0x0][0x390] ;  /* 0x0000e400ff047b82 */ /* 0x000f300000000a00 */
[----:B---3--:R-:W3:Y:S08]  /*00a0*/  REDUX UR8, R10 ;  /* 0x000000000a0873c4 */ /* 0x008ef00000000000 */
[----:B------:R-:W5:Y:S01]  /*00b0*/  LDC.64 R6, c[0x0][0x3a0] ;  /* 0x0000e800ff067b82 */ /* 0x000f620000000a00 */
[----:B-1----:R-:W-:-:S07]  /*00c0*/  ISETP.EQ.U32.AND P0, PT, R11, UR4, PT ;  /* 0x000000040b007c0c */ /* 0x002fce000bf02070 */
[----:B------:R-:W5:Y:S01]  /*00d0*/  LDC.64 R8, c[0x0][0x3a8] ;  /* 0x0000ea00ff087b82 */ /* 0x000f620000000a00 */
[----:B0-----:R-:W-:-:S05]  /*00e0*/  IMAD.U32 R11, RZ, RZ, UR5 ;  /* 0x00000005ff0b7e24 */ /* 0x001fca000f8e00ff */
[----:B--2---:R-:W-:Y:S01]  /*00f0*/  @P0 REDG.E.AND.STRONG.SYS desc[UR6][R2.64], R11 ;  /* 0x0000000b0200098e */ /* 0x004fe2000e934106 */
[----:B---3--:R-:W-:-:S05]  /*0100*/  MOV R13, UR8 ;  /* 0x00000008000d7c02 */ /* 0x008fca0008000f00 */
[----:B----4-:R-:W-:Y:S04]  /*0110*/  @P0 REDG.E.AND.STRONG.SYS desc[UR6][R4.64], R13 ;  /* 0x0000000d0400098e */ /* 0x010fe8000e934106 */
[----:B-----5:R-:W-:Y:S01]  /*0120*/  REDG.E.AND.64.STRONG.SYS desc[UR6][R6.64], R8 ;  /* 0x000000080600798e */ /* 0x020fe2000e934506 */
[----:B------:R-:W-:Y:S05]  /*0130*/  EXIT ;  /* 0x000000000000794d */ /* 0x000fea0003800000 */
.L_x_0:
[----:B------:R-:W-:-:S00]  /*0140*/  BRA `(.L_x_0) ;  /* 0xfffffffc00fc7947 */ /* 0x000fc0000383ffff */
[----:B------:R-:W-:-:S00]  /*0150*/  NOP ;  /* 0x0000000000007918 */ /* 0x000fc00000000000 */
        /* <DEDUP_REMOVED lines=10> */
.L_x_1:


//--------------------- .nv.shared.reserved.0     --------------------------
	.section	.nv.shared.reserved.0,"aw",@nobits
	.weak		__nv_reservedSMEM_offset_0_alias
	.size		__nv_reservedSMEM_offset_0_alias, 0, 64
	.other		__nv_reservedSMEM_offset_0_alias,@"STO_CUDA_RESERVED_SHARED STV_DEFAULT"
__nv_reservedSMEM_offset_0_alias:
	.zero		0
	.zero		64


//--------------------- .nv.constant0._Z4testPiiPjjPyy --------------------------
	.section	.nv.constant0._Z4testPiiPjjPyy,"a",@progbits
	.sectionflags	@""
	.align	4
.nv.constant0._Z4testPiiPjjPyy:
	.zero		944


//--------------------- SYMBOLS --------------------------

	.type		.nv.reservedSmem.offset0,@object
	.size		.nv.reservedSmem.offset0,0x4
